//
// Generated by NVIDIA NVVM Compiler
//
// Compiler Build ID: CL-36424714
// Cuda compilation tools, release 13.0, V13.0.88
// Based on NVVM 20.0.0
//

.version 9.0
.target sm_100
.address_size 64

	// .globl	_Z10AddVectorsPKfS0_Pfi
.extern .func  (.param .b32 func_retval0) vprintf
(
	.param .b64 vprintf_param_0,
	.param .b64 vprintf_param_1
)
;
.global .align 1 .b8 $str[4] = {37, 100, 10};

.visible .entry _Z10AddVectorsPKfS0_Pfi(
	.param .u64 .ptr .align 1 _Z10AddVectorsPKfS0_Pfi_param_0,
	.param .u64 .ptr .align 1 _Z10AddVectorsPKfS0_Pfi_param_1,
	.param .u64 .ptr .align 1 _Z10AddVectorsPKfS0_Pfi_param_2,
	.param .u32 _Z10AddVectorsPKfS0_Pfi_param_3
)
{
	.local .align 8 .b8 	__local_depot0[8];
	.reg .b64 	%SP;
	.reg .b64 	%SPL;
	.reg .pred 	%p<7>;
	.reg .b32 	%r<34>;
	.reg .b32 	%f<16>;
	.reg .b64 	%rd<29>;

	mov.u64 	%SPL, __local_depot0;
	cvta.local.u64 	%SP, %SPL;
	ld.param.u64 	%rd4, [_Z10AddVectorsPKfS0_Pfi_param_0];
	ld.param.u64 	%rd5, [_Z10AddVectorsPKfS0_Pfi_param_1];
	ld.param.u64 	%rd6, [_Z10AddVectorsPKfS0_Pfi_param_2];
	ld.param.u32 	%r12, [_Z10AddVectorsPKfS0_Pfi_param_3];
	cvta.to.global.u64 	%rd1, %rd6;
	cvta.to.global.u64 	%rd2, %rd5;
	cvta.to.global.u64 	%rd3, %rd4;
	add.u64 	%rd7, %SP, 0;
	add.u64 	%rd8, %SPL, 0;
	mov.u32 	%r13, %ctaid.x;
	mov.u32 	%r14, %ntid.x;
	mul.lo.s32 	%r15, %r13, %r14;
	mov.u32 	%r16, %tid.x;
	mad.lo.s32 	%r32, %r15, %r12, %r16;
	st.local.u32 	[%rd8], %r32;
	mov.u64 	%rd9, $str;
	cvta.global.u64 	%rd10, %rd9;
	{ // callseq 0, 0
	.param .b64 param0;
	st.param.b64 	[param0], %rd10;
	.param .b64 param1;
	st.param.b64 	[param1], %rd7;
	.param .b32 retval0;
	call.uni (retval0), 
	vprintf, 
	(
	param0, 
	param1
	);
	ld.param.b32 	%r17, [retval0];
	} // callseq 0
	mul.lo.s32 	%r2, %r12, %r12;
	setp.ge.s32 	%p1, %r32, %r2;
	@%p1 bra 	$L__BB0_7;
	add.s32 	%r19, %r32, %r12;
	max.s32 	%r20, %r2, %r19;
	sub.s32 	%r21, %r20, %r19;
	setp.ne.s32 	%p2, %r21, 0;
	selp.u32 	%r22, 1, 0, %p2;
	selp.s32 	%r23, -1, 0, %p2;
	add.s32 	%r24, %r21, %r23;
	div.u32 	%r25, %r24, %r12;
	add.s32 	%r3, %r25, %r22;
	and.b32  	%r26, %r3, 3;
	setp.eq.s32 	%p3, %r26, 3;
	@%p3 bra 	$L__BB0_4;
	add.s32 	%r27, %r3, 1;
	and.b32  	%r28, %r27, 3;
	neg.s32 	%r30, %r28;
$L__BB0_3:
	.pragma "nounroll";
	mul.wide.s32 	%rd11, %r32, 4;
	add.s64 	%rd12, %rd1, %rd11;
	add.s64 	%rd13, %rd2, %rd11;
	add.s64 	%rd14, %rd3, %rd11;
	ld.global.f32 	%f1, [%rd14];
	ld.global.f32 	%f2, [%rd13];
	add.f32 	%f3, %f1, %f2;
	st.global.f32 	[%rd12], %f3;
	add.s32 	%r32, %r32, %r12;
	add.s32 	%r30, %r30, 1;
	setp.ne.s32 	%p4, %r30, 0;
	@%p4 bra 	$L__BB0_3;
$L__BB0_4:
	setp.lt.u32 	%p5, %r3, 3;
	@%p5 bra 	$L__BB0_7;
	mul.wide.s32 	%rd19, %r12, 4;
	shl.b32 	%r29, %r12, 2;
$L__BB0_6:
	mul.wide.s32 	%rd15, %r32, 4;
	add.s64 	%rd16, %rd3, %rd15;
	ld.global.f32 	%f4, [%rd16];
	add.s64 	%rd17, %rd2, %rd15;
	ld.global.f32 	%f5, [%rd17];
	add.f32 	%f6, %f4, %f5;
	add.s64 	%rd18, %rd1, %rd15;
	st.global.f32 	[%rd18], %f6;
	add.s64 	%rd20, %rd16, %rd19;
	ld.global.f32 	%f7, [%rd20];
	add.s64 	%rd21, %rd17, %rd19;
	ld.global.f32 	%f8, [%rd21];
	add.f32 	%f9, %f7, %f8;
	add.s64 	%rd22, %rd18, %rd19;
	st.global.f32 	[%rd22], %f9;
	add.s64 	%rd23, %rd20, %rd19;
	ld.global.f32 	%f10, [%rd23];
	add.s64 	%rd24, %rd21, %rd19;
	ld.global.f32 	%f11, [%rd24];
	add.f32 	%f12, %f10, %f11;
	add.s64 	%rd25, %rd22, %rd19;
	st.global.f32 	[%rd25], %f12;
	add.s64 	%rd26, %rd23, %rd19;
	ld.global.f32 	%f13, [%rd26];
	add.s64 	%rd27, %rd24, %rd19;
	ld.global.f32 	%f14, [%rd27];
	add.f32 	%f15, %f13, %f14;
	add.s64 	%rd28, %rd25, %rd19;
	st.global.f32 	[%rd28], %f15;
	add.s32 	%r32, %r29, %r32;
	setp.lt.s32 	%p6, %r32, %r2;
	@%p6 bra 	$L__BB0_6;
$L__BB0_7:
	ret;

}


// ===== COMPILED SASS (sm_100) =====

	.target	sm_100

	.elftype	@"ET_EXEC"


//--------------------- .note.nv.tkinfo           --------------------------
	.section	.note.nv.tkinfo,"",@"SHT_NOTE"
	.sectionflags	@"SHF_NOTE_NV_TKINFO"
	.tkinfo
        /*0018*/ 	.word	0x00000002
        /*0030*/ 	.string	""
        /*0030*/ 	.string	"ptxas"
        /*0030*/ 	.string	"Cuda compilation tools, release 13.0, V13.0.88"
        /*0030*/ 	.string	"Build cuda_13.0.r13.0/compiler.36424714_0"
        /*0030*/ 	.string	"-arch sm_100 -m 64 "



//--------------------- .note.nv.cuinfo           --------------------------
	.section	.note.nv.cuinfo,"",@"SHT_NOTE"
	.sectionflags	@"SHF_NOTE_NV_CUINFO"
        /*0018*/ 	.short	0x0002
        /*001a*/ 	.short	0x0064
        /*001c*/ 	.short	0x0082
	.zero		2


//--------------------- .nv.info                  --------------------------
	.section	.nv.info,"",@"SHT_CUDA_INFO"
	.align	4


	//----- nvinfo : EIATTR_REGCOUNT
	.align		4
        /*0000*/ 	.byte	0x04, 0x2f
        /*0002*/ 	.short	(.L_2 - .L_1)
	.align		4
.L_1:
        /*0004*/ 	.word	index@(_Z10AddVectorsPKfS0_Pfi)
        /*0008*/ 	.word	0x0000001a


	//----- nvinfo : EIATTR_FRAME_SIZE
	.align		4
.L_2:
        /*000c*/ 	.byte	0x04, 0x11
        /*000e*/ 	.short	(.L_4 - .L_3)
	.align		4
.L_3:
        /*0010*/ 	.word	index@(_Z10AddVectorsPKfS0_Pfi)
        /*0014*/ 	.word	0x00000008


	//----- nvinfo : EIATTR_MIN_STACK_SIZE
	.align		4
.L_4:
        /*0018*/ 	.byte	0x04, 0x12
        /*001a*/ 	.short	(.L_6 - .L_5)
	.align		4
.L_5:
        /*001c*/ 	.word	index@(_Z10AddVectorsPKfS0_Pfi)
        /*0020*/ 	.word	0x00000008
.L_6:


//--------------------- .nv.compat                --------------------------
	.section	.nv.compat,"",@"SHT_CUDA_COMPAT_INFO"
	.align	4
        /*0000*/ 	.byte	0x02, 0x09, 0x00, 0x00, 0x02, 0x02, 0x01, 0x00, 0x02, 0x05, 0x05, 0x00, 0x03, 0x07, 0x01, 0x01
        /*0010*/ 	.byte	0x02, 0x03, 0x00, 0x00, 0x02, 0x06, 0x01, 0x00, 0x04, 0x0b, 0x08, 0x00, 0x09, 0x00, 0x00, 0x00
        /*0020*/ 	.byte	0x00, 0x00, 0x00, 0x00


//--------------------- .nv.info._Z10AddVectorsPKfS0_Pfi --------------------------
	.section	.nv.info._Z10AddVectorsPKfS0_Pfi,"",@"SHT_CUDA_INFO"
	.sectionflags	@""
	.align	4


	//----- nvinfo : EIATTR_CUDA_API_VERSION
	.align		4
        /*0000*/ 	.byte	0x04, 0x37
        /*0002*/ 	.short	(.L_8 - .L_7)
.L_7:
        /*0004*/ 	.word	0x00000082


	//----- nvinfo : EIATTR_KPARAM_INFO
	.align		4
.L_8:
        /*0008*/ 	.byte	0x04, 0x17
        /*000a*/ 	.short	(.L_10 - .L_9)
.L_9:
        /*000c*/ 	.word	0x00000000
        /*0010*/ 	.short	0x0003
        /*0012*/ 	.short	0x0018
        /*0014*/ 	.byte	0x00, 0xf0, 0x11, 0x00


	//----- nvinfo : EIATTR_KPARAM_INFO
	.align		4
.L_10:
        /*0018*/ 	.byte	0x04, 0x17
        /*001a*/ 	.short	(.L_12 - .L_11)
.L_11:
        /*001c*/ 	.word	0x00000000
        /*0020*/ 	.short	0x0002
        /*0022*/ 	.short	0x0010
        /*0024*/ 	.byte	0x00, 0xf5, 0x21, 0x00


	//----- nvinfo : EIATTR_KPARAM_INFO
	.align		4
.L_12:
        /*0028*/ 	.byte	0x04, 0x17
        /*002a*/ 	.short	(.L_14 - .L_13)
.L_13:
        /*002c*/ 	.word	0x00000000
        /*0030*/ 	.short	0x0001
        /*0032*/ 	.short	0x0008
        /*0034*/ 	.byte	0x00, 0xf5, 0x21, 0x00


	//----- nvinfo : EIATTR_KPARAM_INFO
	.align		4
.L_14:
        /*0038*/ 	.byte	0x04, 0x17
        /*003a*/ 	.short	(.L_16 - .L_15)
.L_15:
        /*003c*/ 	.word	0x00000000
        /*0040*/ 	.short	0x0000
        /*0042*/ 	.short	0x0000
        /*0044*/ 	.byte	0x00, 0xf5, 0x21, 0x00


	//----- nvinfo : EIATTR_SPARSE_MMA_MASK
	.align		4
.L_16:
        /*0048*/ 	.byte	0x03, 0x50
        /*004a*/ 	.short	0x0000


	//----- nvinfo : EIATTR_MAXREG_COUNT
	.align		4
        /*004c*/ 	.byte	0x03, 0x1b
        /*004e*/ 	.short	0x00ff


	//----- nvinfo : EIATTR_EXTERNS
	.align		4
        /*0050*/ 	.byte	0x04, 0x0f
        /*0052*/ 	.short	(.L_18 - .L_17)


	//   ....[0]....
	.align		4
.L_17:
        /*0054*/ 	.word	index@(vprintf)


	//----- nvinfo : EIATTR_MERCURY_ISA_VERSION
	.align		4
.L_18:
        /*0058*/ 	.byte	0x03, 0x5f
        /*005a*/ 	.short	0x0101


	//----- nvinfo : EIATTR_VRC_CTA_INIT_COUNT
	.align		4
        /*005c*/ 	.byte	0x02, 0x4a
	.zero		1
	.zero		1


	//----- nvinfo : EIATTR_SYSCALL_OFFSETS
	.align		4
        /*0060*/ 	.byte	0x04, 0x46
        /*0062*/ 	.short	(.L_20 - .L_19)


	//   ....[0]....
.L_19:
        /*0064*/ 	.word	0x00000130


	//----- nvinfo : EIATTR_EXIT_INSTR_OFFSETS
	.align		4
.L_20:
        /*0068*/ 	.byte	0x04, 0x1c
        /*006a*/ 	.short	(.L_22 - .L_21)


	//   ....[0]....
.L_21:
        /*006c*/ 	.word	0x00000170


	//   ....[1]....
        /*0070*/ 	.word	0x000004e0


	//   ....[2]....
        /*0074*/ 	.word	0x00000770


	//----- nvinfo : EIATTR_CRS_STACK_SIZE
	.align		4
.L_22:
        /*0078*/ 	.byte	0x04, 0x1e
        /*007a*/ 	.short	(.L_24 - .L_23)
.L_23:
        /*007c*/ 	.word	0x00000000


	//----- nvinfo : EIATTR_CBANK_PARAM_SIZE
	.align		4
.L_24:
        /*0080*/ 	.byte	0x03, 0x19
        /*0082*/ 	.short	0x001c


	//----- nvinfo : EIATTR_PARAM_CBANK
	.align		4
        /*0084*/ 	.byte	0x04, 0x0a
        /*0086*/ 	.short	(.L_26 - .L_25)
	.align		4
.L_25:
        /*0088*/ 	.word	index@(.nv.constant0._Z10AddVectorsPKfS0_Pfi)
        /*008c*/ 	.short	0x0380
        /*008e*/ 	.short	0x001c


	//----- nvinfo : EIATTR_SW_WAR
	.align		4
.L_26:
        /*0090*/ 	.byte	0x04, 0x36
        /*0092*/ 	.short	(.L_28 - .L_27)
.L_27:
        /*0094*/ 	.word	0x00000008
.L_28:


//--------------------- .nv.callgraph             --------------------------
	.section	.nv.callgraph,"",@"SHT_CUDA_CALLGRAPH"
	.align	4
	.sectionentsize	8
	.align		4
        /*0000*/ 	.word	0x00000000
	.align		4
        /*0004*/ 	.word	0xffffffff
	.align		4
        /*0008*/ 	.word	index@(_Z10AddVectorsPKfS0_Pfi)
	.align		4
        /*000c*/ 	.word	index@(vprintf)
	.align		4
        /*0010*/ 	.word	0x00000000
	.align		4
        /*0014*/ 	.word	0xfffffffe
	.align		4
        /*0018*/ 	.word	0x00000000
	.align		4
        /*001c*/ 	.word	0xfffffffd
	.align		4
        /*0020*/ 	.word	0x00000000
	.align		4
        /*0024*/ 	.word	0xfffffffc


//--------------------- .nv.constant4             --------------------------
	.section	.nv.constant4,"a",@progbits
	.align	8
	.align		8
.nv.constant4:
        /*0000*/ 	.dword	vprintf
	.align		8
        /*0008*/ 	.dword	$str


//--------------------- .text._Z10AddVectorsPKfS0_Pfi --------------------------
	.section	.text._Z10AddVectorsPKfS0_Pfi,"ax",@progbits
	.align	128
        .global         _Z10AddVectorsPKfS0_Pfi
        .type           _Z10AddVectorsPKfS0_Pfi,@function
        .size           _Z10AddVectorsPKfS0_Pfi,(.L_x_6 - _Z10AddVectorsPKfS0_Pfi)
        .other          _Z10AddVectorsPKfS0_Pfi,@"STO_CUDA_ENTRY STV_DEFAULT"
_Z10AddVectorsPKfS0_Pfi:
.text._Z10AddVectorsPKfS0_Pfi:
[----:B------:R-:W0:Y:S01]  /*0000*/  LDC R1, c[0x0][0x37c] ;  /* 0x0000df00ff017b82 */ /* 0x000e220000000800 */
[----:B------:R-:W1:Y:S07]  /*0010*/  S2R R2, SR_TID.X ;  /* 0x0000000000027919 */ /* 0x000e6e0000002100 */
[----:B------:R-:W2:Y:S01]  /*0020*/  S2UR UR4, SR_CTAID.X ;  /* 0x00000000000479c3 */ /* 0x000ea20000002500 */
[----:B------:R-:W3:Y:S01]  /*0030*/  LDCU UR6, c[0x0][0x2fc] ;  /* 0x00005f80ff0677ac */ /* 0x000ee20008000800 */
[----:B0-----:R-:W-:Y:S01]  /*0040*/  VIADD R1, R1, 0xfffffff8 ;  /* 0xfffffff801017836 */ /* 0x001fe20000000000 */
[----:B------:R-:W-:Y:S01]  /*0050*/  MOV R0, 0x0 ;  /* 0x0000000000007802 */ /* 0x000fe20000000f00 */
[----:B------:R-:W2:Y:S04]  /*0060*/  LDCU UR5, c[0x0][0x360] ;  /* 0x00006c00ff0577ac */ /* 0x000ea80008000800 */
[----:B------:R-:W1:Y:S01]  /*0070*/  LDC R3, c[0x0][0x398] ;  /* 0x0000e600ff037b82 */ /* 0x000e620000000800 */
[----:B------:R-:W0:Y:S07]  /*0080*/  LDCU.64 UR8, c[0x4][0x8] ;  /* 0x01000100ff0877ac */ /* 0x000e2e0008000a00 */
[----:B------:R4:W3:Y:S01]  /*0090*/  LDC.64 R8, c[0x4][R0] ;  /* 0x0100000000087b82 */ /* 0x0008e20000000a00 */
[----:B--2---:R-:W-:Y:S01]  /*00a0*/  UIMAD UR4, UR4, UR5, URZ ;  /* 0x00000005040472a4 */ /* 0x004fe2000f8e02ff */
[----:B------:R-:W2:Y:S01]  /*00b0*/  LDCU UR5, c[0x0][0x2f8] ;  /* 0x00005f00ff0577ac */ /* 0x000ea20008000800 */
[----:B0-----:R-:W-:Y:S01]  /*00c0*/  MOV R4, UR8 ;  /* 0x0000000800047c02 */ /* 0x001fe20008000f00 */
[----:B------:R-:W-:-:S03]  /*00d0*/  IMAD.U32 R5, RZ, RZ, UR9 ;  /* 0x00000009ff057e24 */ /* 0x000fc6000f8e00ff */
[----:B-1----:R-:W-:-:S05]  /*00e0*/  IMAD R2, R3, UR4, R2 ;  /* 0x0000000403027c24 */ /* 0x002fca000f8e0202 */
[----:B------:R4:W-:Y:S01]  /*00f0*/  STL [R1], R2 ;  /* 0x0000000201007387 */ /* 0x0009e20000100800 */
[----:B--2---:R-:W-:-:S04]  /*0100*/  IADD3 R6, P0, PT, R1, UR5, RZ ;  /* 0x0000000501067c10 */ /* 0x004fc8000ff1e0ff */
[----:B---3--:R-:W-:-:S09]  /*0110*/  IADD3.X R7, PT, PT, RZ, UR6, RZ, P0, !PT ;  /* 0x00000006ff077c10 */ /* 0x008fd200087fe4ff */
[----:B------:R-:W-:-:S07]  /*0120*/  LEPC R20, `(.L_x_0) ;  /* 0x000000001014794e */ /* 0x000fce0000000000 */
[----:B----4-:R-:W-:Y:S05]  /*0130*/  CALL.ABS.NOINC R8 ;  /* 0x0000000008007343 */ /* 0x010fea0003c00000 */
.L_x_0:
[----:B------:R-:W0:Y:S02]  /*0140*/  LDC R3, c[0x0][0x398] ;  /* 0x0000e600ff037b82 */ /* 0x000e240000000800 */
[----:B0-----:R-:W-:-:S05]  /*0150*/  IMAD R5, R3, R3, RZ ;  /* 0x0000000303057224 */ /* 0x001fca00078e02ff */
[----:B------:R-:W-:-:S13]  /*0160*/  ISETP.GE.AND P0, PT, R2, R5, PT ;  /* 0x000000050200720c */ /* 0x000fda0003f06270 */
[----:B------:R-:W-:Y:S05]  /*0170*/  @P0 EXIT ;  /* 0x000000000000094d */ /* 0x000fea0003800000 */
[----:B------:R-:W0:Y:S01]  /*0180*/  I2F.U32.RP R4, R3 ;  /* 0x0000000300047306 */ /* 0x000e220000209000 */
[----:B------:R-:W-:Y:S01]  /*0190*/  IADD3 R0, PT, PT, R2, R3, RZ ;  /* 0x0000000302007210 */ /* 0x000fe20007ffe0ff */
[----:B------:R-:W1:Y:S01]  /*01a0*/  LDC.64 R18, c[0x0][0x358] ;  /* 0x0000d600ff127b82 */ /* 0x000e620000000a00 */
[----:B------:R-:W-:Y:S01]  /*01b0*/  ISETP.NE.U32.AND P3, PT, R3, RZ, PT ;  /* 0x000000ff0300720c */ /* 0x000fe20003f65070 */
[----:B------:R-:W-:Y:S01]  /*01c0*/  BSSY.RECONVERGENT B0, `(.L_x_1) ;  /* 0x0000031000007945 */ /* 0x000fe20003800200 */
[----:B------:R-:W-:-:S05]  /*01d0*/  VIMNMX R9, PT, PT, R5, R0, !PT ;  /* 0x0000000005097248 */ /* 0x000fca0007fe0100 */
[----:B------:R-:W-:Y:S01]  /*01e0*/  IMAD.IADD R9, R9, 0x1, -R0 ;  /* 0x0000000109097824 */ /* 0x000fe200078e0a00 */
[----:B0-----:R-:W0:Y:S04]  /*01f0*/  MUFU.RCP R4, R4 ;  /* 0x0000000400047308 */ /* 0x001e280000001000 */
[----:B------:R-:W-:Y:S01]  /*0200*/  ISETP.NE.AND P0, PT, R9, RZ, PT ;  /* 0x000000ff0900720c */ /* 0x000fe20003f05270 */
[----:B0-----:R-:W-:-:S04]  /*0210*/  VIADD R6, R4, 0xffffffe ;  /* 0x0ffffffe04067836 */ /* 0x001fc80000000000 */
[----:B------:R0:W2:Y:S02]  /*0220*/  F2I.FTZ.U32.TRUNC.NTZ R7, R6 ;  /* 0x0000000600077305 */ /* 0x0000a4000021f000 */
[----:B0-----:R-:W-:Y:S01]  /*0230*/  HFMA2 R6, -RZ, RZ, 0, 0 ;  /* 0x00000000ff067431 */ /* 0x001fe200000001ff */
[----:B--2---:R-:W-:-:S05]  /*0240*/  IADD3 R0, PT, PT, RZ, -R7, RZ ;  /* 0x80000007ff007210 */ /* 0x004fca0007ffe0ff */
[----:B------:R-:W-:Y:S02]  /*0250*/  IMAD R11, R0, R3, RZ ;  /* 0x00000003000b7224 */ /* 0x000fe400078e02ff */
[----:B------:R-:W-:Y:S02]  /*0260*/  VIADD R0, R9, 0xffffffff ;  /* 0xffffffff09007836 */ /* 0x000fe40000000000 */
[----:B------:R-:W-:-:S04]  /*0270*/  IMAD.HI.U32 R7, R7, R11, R6 ;  /* 0x0000000b07077227 */ /* 0x000fc800078e0006 */
[----:B------:R-:W-:-:S04]  /*0280*/  @!P0 IMAD.MOV R0, RZ, RZ, R9 ;  /* 0x000000ffff008224 */ /* 0x000fc800078e0209 */
[----:B------:R-:W-:-:S05]  /*0290*/  IMAD.HI.U32 R7, R7, R0, RZ ;  /* 0x0000000007077227 */ /* 0x000fca00078e00ff */
[----:B------:R-:W-:-:S05]  /*02a0*/  IADD3 R4, PT, PT, -R7, RZ, RZ ;  /* 0x000000ff07047210 */ /* 0x000fca0007ffe1ff */
[----:B------:R-:W-:-:S05]  /*02b0*/  IMAD R0, R3, R4, R0 ;  /* 0x0000000403007224 */ /* 0x000fca00078e0200 */
[----:B------:R-:W-:-:S13]  /*02c0*/  ISETP.GE.U32.AND P1, PT, R0, R3, PT ;  /* 0x000000030000720c */ /* 0x000fda0003f26070 */
[----:B------:R-:W-:Y:S01]  /*02d0*/  @P1 IMAD.IADD R0, R0, 0x1, -R3 ;  /* 0x0000000100001824 */ /* 0x000fe200078e0a03 */
[----:B------:R-:W-:-:S04]  /*02e0*/  @P1 IADD3 R7, PT, PT, R7, 0x1, RZ ;  /* 0x0000000107071810 */ /* 0x000fc80007ffe0ff */
[----:B------:R-:W-:Y:S02]  /*02f0*/  ISETP.GE.U32.AND P2, PT, R0, R3, PT ;  /* 0x000000030000720c */ /* 0x000fe40003f46070 */
[----:B------:R-:W-:-:S11]  /*0300*/  SEL R0, RZ, 0x1, !P0 ;  /* 0x00000001ff007807 */ /* 0x000fd60004000000 */
[----:B------:R-:W-:Y:S01]  /*0310*/  @P2 VIADD R7, R7, 0x1 ;  /* 0x0000000107072836 */ /* 0x000fe20000000000 */
[----:B------:R-:W-:-:S04]  /*0320*/  @!P3 LOP3.LUT R7, RZ, R3, RZ, 0x33, !PT ;  /* 0x00000003ff07b212 */ /* 0x000fc800078e33ff */
[----:B------:R-:W-:-:S04]  /*0330*/  IADD3 R0, PT, PT, R0, R7, RZ ;  /* 0x0000000700007210 */ /* 0x000fc80007ffe0ff */
[C---:B------:R-:W-:Y:S02]  /*0340*/  LOP3.LUT R4, R0.reuse, 0x3, RZ, 0xc0, !PT ;  /* 0x0000000300047812 */ /* 0x040fe400078ec0ff */
[----:B------:R-:W-:Y:S02]  /*0350*/  ISETP.GE.U32.AND P1, PT, R0, 0x3, PT ;  /* 0x000000030000780c */ /* 0x000fe40003f26070 */
[----:B------:R-:W-:-:S13]  /*0360*/  ISETP.NE.AND P0, PT, R4, 0x3, PT ;  /* 0x000000030400780c */ /* 0x000fda0003f05270 */
[----:B-1----:R-:W-:Y:S05]  /*0370*/  @!P0 BRA `(.L_x_2) ;  /* 0x0000000000548947 */ /* 0x002fea0003800000 */
[----:B------:R-:W0:Y:S01]  /*0380*/  LDC.64 R6, c[0x0][0x390] ;  /* 0x0000e400ff067b82 */ /* 0x000e220000000a00 */
[----:B------:R-:W-:-:S05]  /*0390*/  VIADD R0, R0, 0x1 ;  /* 0x0000000100007836 */ /* 0x000fca0000000000 */
[----:B------:R-:W-:Y:S02]  /*03a0*/  LOP3.LUT R0, R0, 0x3, RZ, 0xc0, !PT ;  /* 0x0000000300007812 */ /* 0x000fe400078ec0ff */
[----:B------:R-:W1:Y:S02]  /*03b0*/  LDC.64 R8, c[0x0][0x380] ;  /* 0x0000e000ff087b82 */ /* 0x000e640000000a00 */
[----:B------:R-:W-:-:S06]  /*03c0*/  IADD3 R0, PT, PT, -R0, RZ, RZ ;  /* 0x000000ff00007210 */ /* 0x000fcc0007ffe1ff */
[----:B------:R-:W2:Y:S02]  /*03d0*/  LDC.64 R10, c[0x0][0x388] ;  /* 0x0000e200ff0a7b82 */ /* 0x000ea40000000a00 */
.L_x_3:
[----:B------:R-:W-:Y:S01]  /*03e0*/  R2UR UR6, R18 ;  /* 0x00000000120672ca */ /* 0x000fe200000e0000 */
[----:B--2---:R-:W-:Y:S01]  /*03f0*/  IMAD.WIDE R14, R2, 0x4, R10 ;  /* 0x00000004020e7825 */ /* 0x004fe200078e020a */
[C---:B------:R-:W-:Y:S02]  /*0400*/  R2UR UR7, R19.reuse ;  /* 0x00000000130772ca */ /* 0x040fe400000e0000 */
[----:B------:R-:W-:Y:S01]  /*0410*/  R2UR UR4, R18 ;  /* 0x00000000120472ca */ /* 0x000fe200000e0000 */
[----:B-1----:R-:W-:Y:S01]  /*0420*/  IMAD.WIDE R16, R2, 0x4, R8 ;  /* 0x0000000402107825 */ /* 0x002fe200078e0208 */
[----:B------:R-:W-:-:S09]  /*0430*/  R2UR UR5, R19 ;  /* 0x00000000130572ca */ /* 0x000fd200000e0000 */
[----:B------:R-:W2:Y:S04]  /*0440*/  LDG.E R15, desc[UR6][R14.64] ;  /* 0x000000060e0f7981 */ /* 0x000ea8000c1e1900 */
[----:B------:R-:W2:Y:S01]  /*0450*/  LDG.E R16, desc[UR4][R16.64] ;  /* 0x0000000410107981 */ /* 0x000ea2000c1e1900 */
[----:B------:R-:W-:Y:S02]  /*0460*/  VIADD R0, R0, 0x1 ;  /* 0x0000000100007836 */ /* 0x000fe40000000000 */
[C---:B0--3--:R-:W-:Y:S01]  /*0470*/  IMAD.WIDE R12, R2.reuse, 0x4, R6 ;  /* 0x00000004020c7825 */ /* 0x049fe200078e0206 */
[----:B------:R-:W-:Y:S02]  /*0480*/  IADD3 R2, PT, PT, R2, R3, RZ ;  /* 0x0000000302027210 */ /* 0x000fe40007ffe0ff */
[----:B------:R-:W-:Y:S01]  /*0490*/  ISETP.NE.AND P0, PT, R0, RZ, PT ;  /* 0x000000ff0000720c */ /* 0x000fe20003f05270 */
[----:B--2---:R-:W-:-:S05]  /*04a0*/  FADD R21, R16, R15 ;  /* 0x0000000f10157221 */ /* 0x004fca0000000000 */
[----:B------:R3:W-:Y:S07]  /*04b0*/  STG.E desc[UR4][R12.64], R21 ;  /* 0x000000150c007986 */ /* 0x0007ee000c101904 */
[----:B------:R-:W-:Y:S05]  /*04c0*/  @P0 BRA `(.L_x_3) ;  /* 0xfffffffc00c40947 */ /* 0x000fea000383ffff */
.L_x_2:
[----:B------:R-:W-:Y:S05]  /*04d0*/  BSYNC.RECONVERGENT B0 ;  /* 0x0000000000007941 */ /* 0x000fea0003800200 */
.L_x_1:
[----:B------:R-:W-:Y:S05]  /*04e0*/  @!P1 EXIT ;  /* 0x000000000000994d */ /* 0x000fea0003800000 */
.L_x_4:
[----:B0-----:R-:W0:Y:S01]  /*04f0*/  LDC.64 R6, c[0x0][0x380] ;  /* 0x0000e000ff067b82 */ /* 0x001e220000000a00 */
[C---:B------:R-:W-:Y:S02]  /*0500*/  R2UR UR4, R18.reuse ;  /* 0x00000000120472ca */ /* 0x040fe400000e0000 */
[C---:B------:R-:W-:Y:S02]  /*0510*/  R2UR UR5, R19.reuse ;  /* 0x00000000130572ca */ /* 0x040fe400000e0000 */
[----:B------:R-:W-:Y:S02]  /*0520*/  R2UR UR6, R18 ;  /* 0x00000000120672ca */ /* 0x000fe400000e0000 */
[----:B------:R-:W-:Y:S01]  /*0530*/  R2UR UR7, R19 ;  /* 0x00000000130772ca */ /* 0x000fe200000e0000 */
[----:B------:R-:W3:Y:S01]  /*0540*/  LDC.64 R8, c[0x0][0x388] ;  /* 0x0000e200ff087b82 */ /* 0x000ee20000000a00 */
[----:B0-----:R-:W-:-:S07]  /*0550*/  IMAD.WIDE R10, R2, 0x4, R6 ;  /* 0x00000004020a7825 */ /* 0x001fce00078e0206 */
[----:B------:R-:W0:Y:S01]  /*0560*/  LDC.64 R6, c[0x0][0x390] ;  /* 0x0000e400ff067b82 */ /* 0x000e220000000a00 */
[----:B------:R-:W2:Y:S01]  /*0570*/  LDG.E R0, desc[UR4][R10.64] ;  /* 0x000000040a007981 */ /* 0x000ea2000c1e1900 */
[----:B---3--:R-:W-:-:S05]  /*0580*/  IMAD.WIDE R12, R2, 0x4, R8 ;  /* 0x00000004020c7825 */ /* 0x008fca00078e0208 */
[----:B------:R-:W2:Y:S01]  /*0590*/  LDG.E R9, desc[UR6][R12.64] ;  /* 0x000000060c097981 */ /* 0x000ea2000c1e1900 */
[----:B------:R-:W-:Y:S02]  /*05a0*/  R2UR UR8, R18 ;  /* 0x00000000120872ca */ /* 0x000fe400000e0000 */
[----:B------:R-:W-:Y:S01]  /*05b0*/  R2UR UR9, R19 ;  /* 0x00000000130972ca */ /* 0x000fe200000e0000 */
[----:B0-----:R-:W-:-:S04]  /*05c0*/  IMAD.WIDE R16, R2, 0x4, R6 ;  /* 0x0000000402107825 */ /* 0x001fc800078e0206 */
[----:B------:R-:W-:-:S04]  /*05d0*/  IMAD.WIDE R6, R3, 0x4, R10 ;  /* 0x0000000403067825 */ /* 0x000fc800078e020a */
[----:B--2---:R-:W-:Y:S01]  /*05e0*/  FADD R21, R0, R9 ;  /* 0x0000000900157221 */ /* 0x004fe20000000000 */
[----:B------:R-:W-:-:S04]  /*05f0*/  IMAD.WIDE R8, R3, 0x4, R12 ;  /* 0x0000000403087825 */ /* 0x000fc800078e020c */
[----:B------:R0:W-:Y:S04]  /*0600*/  STG.E desc[UR4][R16.64], R21 ;  /* 0x0000001510007986 */ /* 0x0001e8000c101904 */
[----:B------:R-:W2:Y:S04]  /*0610*/  LDG.E R0, desc[UR6][R6.64] ;  /* 0x0000000606007981 */ /* 0x000ea8000c1e1900 */
[----:B------:R-:W2:Y:S01]  /*0620*/  LDG.E R11, desc[UR8][R8.64] ;  /* 0x00000008080b7981 */ /* 0x000ea2000c1e1900 */
[----:B------:R-:W-:-:S04]  /*0630*/  IMAD.WIDE R12, R3, 0x4, R6 ;  /* 0x00000004030c7825 */ /* 0x000fc800078e0206 */
[----:B------:R-:W-:-:S04]  /*0640*/  IMAD.WIDE R14, R3, 0x4, R8 ;  /* 0x00000004030e7825 */ /* 0x000fc800078e0208 */
[----:B--2---:R-:W-:Y:S01]  /*0650*/  FADD R23, R0, R11 ;  /* 0x0000000b00177221 */ /* 0x004fe20000000000 */
[----:B------:R-:W-:-:S05]  /*0660*/  IMAD.WIDE R10, R3, 0x4, R16 ;  /* 0x00000004030a7825 */ /* 0x000fca00078e0210 */
[----:B------:R1:W-:Y:S04]  /*0670*/  STG.E desc[UR4][R10.64], R23 ;  /* 0x000000170a007986 */ /* 0x0003e8000c101904 */
[----:B------:R-:W2:Y:S04]  /*0680*/  LDG.E R0, desc[UR6][R12.64] ;  /* 0x000000060c007981 */ /* 0x000ea8000c1e1900 */
[----:B------:R-:W2:Y:S01]  /*0690*/  LDG.E R7, desc[UR8][R14.64] ;  /* 0x000000080e077981 */ /* 0x000ea2000c1e1900 */
[----:B------:R-:W-:-:S04]  /*06a0*/  IMAD.WIDE R8, R3, 0x4, R12 ;  /* 0x0000000403087825 */ /* 0x000fc800078e020c */
[----:B0-----:R-:W-:-:S04]  /*06b0*/  IMAD.WIDE R16, R3, 0x4, R14 ;  /* 0x0000000403107825 */ /* 0x001fc800078e020e */
[----:B--2---:R-:W-:Y:S01]  /*06c0*/  FADD R21, R0, R7 ;  /* 0x0000000700157221 */ /* 0x004fe20000000000 */
[----:B------:R-:W-:-:S05]  /*06d0*/  IMAD.WIDE R6, R3, 0x4, R10 ;  /* 0x0000000403067825 */ /* 0x000fca00078e020a */
[----:B------:R0:W-:Y:S04]  /*06e0*/  STG.E desc[UR4][R6.64], R21 ;  /* 0x0000001506007986 */ /* 0x0001e8000c101904 */
[----:B------:R-:W2:Y:S04]  /*06f0*/  LDG.E R8, desc[UR6][R8.64] ;  /* 0x0000000608087981 */ /* 0x000ea8000c1e1900 */
[----:B------:R-:W2:Y:S01]  /*0700*/  LDG.E R17, desc[UR8][R16.64] ;  /* 0x0000000810117981 */ /* 0x000ea2000c1e1900 */
[----:B------:R-:W-:-:S05]  /*0710*/  IMAD R2, R3, 0x4, R2 ;  /* 0x0000000403027824 */ /* 0x000fca00078e0202 */
[----:B------:R-:W-:Y:S01]  /*0720*/  ISETP.GE.AND P0, PT, R2, R5, PT ;  /* 0x000000050200720c */ /* 0x000fe20003f06270 */
[----:B-1----:R-:W-:-:S04]  /*0730*/  IMAD.WIDE R10, R3, 0x4, R6 ;  /* 0x00000004030a7825 */ /* 0x002fc800078e0206 */
[----:B--2---:R-:W-:-:S05]  /*0740*/  FADD R13, R8, R17 ;  /* 0x00000011080d7221 */ /* 0x004fca0000000000 */
[----:B------:R0:W-:Y:S03]  /*0750*/  STG.E desc[UR4][R10.64], R13 ;  /* 0x0000000d0a007986 */ /* 0x0001e6000c101904 */
[----:B------:R-:W-:Y:S05]  /*0760*/  @!P0 BRA `(.L_x_4) ;  /* 0xfffffffc00608947 */ /* 0x000fea000383ffff */
[----:B------:R-:W-:Y:S05]  /*0770*/  EXIT ;  /* 0x000000000000794d */ /* 0x000fea0003800000 */
.L_x_5:
[----:B------:R-:W-:-:S00]  /*0780*/  BRA `(.L_x_5) ;  /* 0xfffffffc00fc7947 */ /* 0x000fc0000383ffff */
[----:B------:R-:W-:-:S00]  /*0790*/  NOP ;  /* 0x0000000000007918 */ /* 0x000fc00000000000 */
        /* <DEDUP_REMOVED lines=14> */
.L_x_6:


//--------------------- .nv.global.init           --------------------------
	.section	.nv.global.init,"aw",@progbits
.nv.global.init:
	.type		$str,@object
	.size		$str,(.L_0 - $str)
$str:
        /*0000*/ 	.byte	0x25, 0x64, 0x0a, 0x00
.L_0:


//--------------------- .nv.shared.reserved.0     --------------------------
	.section	.nv.shared.reserved.0,"aw",@nobits
	.weak		__nv_reservedSMEM_offset_0_alias
	.size		__nv_reservedSMEM_offset_0_alias, 0, 64
	.other		__nv_reservedSMEM_offset_0_alias,@"STO_CUDA_RESERVED_SHARED STV_DEFAULT"
__nv_reservedSMEM_offset_0_alias:
	.zero		0
	.zero		64


//--------------------- .nv.constant0._Z10AddVectorsPKfS0_Pfi --------------------------
	.section	.nv.constant0._Z10AddVectorsPKfS0_Pfi,"a",@progbits
	.sectionflags	@""
	.align	4
.nv.constant0._Z10AddVectorsPKfS0_Pfi:
	.zero		924


//--------------------- SYMBOLS --------------------------

	.type		.nv.reservedSmem.offset0,@object
	.size		.nv.reservedSmem.offset0,0x4
	.type		vprintf,@function
